	.headerflags	@"EF_CUDA_TEXMODE_UNIFIED EF_CUDA_64BIT_ADDRESS EF_CUDA_ACCELERATORS EF_CUDA_SM90 EF_CUDA_VIRTUAL_SM(EF_CUDA_SM90)"
	.elftype	@"ET_EXEC"


//--------------------- .nv.info                  --------------------------
	.section	.nv.info,"",@"SHT_CUDA_INFO"
	.align	4


	//----- nvinfo : EIATTR_REGCOUNT
	.align		4
        /*0000*/ 	.byte	0x04, 0x2f
        /*0002*/ 	.short	(.L_1 - .L_0)
	.align		4
.L_0:
        /*0004*/ 	.word	index@(triton_per_fused_cat_mean_0)
        /*0008*/ 	.word	0x00000012


	//----- nvinfo : EIATTR_MIN_STACK_SIZE
	.align		4
.L_1:
        /*000c*/ 	.byte	0x04, 0x12
        /*000e*/ 	.short	(.L_3 - .L_2)
	.align		4
.L_2:
        /*0010*/ 	.word	index@(triton_per_fused_cat_mean_0)
        /*0014*/ 	.word	0x00000000


	//----- nvinfo : EIATTR_FRAME_SIZE
	.align		4
.L_3:
        /*0018*/ 	.byte	0x04, 0x11
        /*001a*/ 	.short	(.L_5 - .L_4)
	.align		4
.L_4:
        /*001c*/ 	.word	index@(triton_per_fused_cat_mean_0)
        /*0020*/ 	.word	0x00000000


	//----- nvinfo : EIATTR_MIN_STACK_SIZE
	.align		4
.L_5:
        /*0024*/ 	.byte	0x04, 0x12
        /*0026*/ 	.short	(.L_7 - .L_6)
	.align		4
.L_6:
        /*0028*/ 	.word	index@(triton_per_fused_cat_mean_0)
        /*002c*/ 	.word	0x00000000
.L_7:


//--------------------- .nv.info.triton_per_fused_cat_mean_0 --------------------------
	.section	.nv.info.triton_per_fused_cat_mean_0,"",@"SHT_CUDA_INFO"
	.sectionflags	@""
	.align	4


	//----- nvinfo : EIATTR_CUDA_API_VERSION
	.align		4
        /*0000*/ 	.byte	0x04, 0x37
        /*0002*/ 	.short	(.L_9 - .L_8)
.L_8:
        /*0004*/ 	.word	0x0000007c


	//----- nvinfo : EIATTR_KPARAM_INFO
	.align		4
.L_9:
        /*0008*/ 	.byte	0x04, 0x17
        /*000a*/ 	.short	(.L_11 - .L_10)
.L_10:
        /*000c*/ 	.word	0x00000000
        /*0010*/ 	.short	0x0004
        /*0012*/ 	.short	0x001c
        /*0014*/ 	.byte	0x00, 0xf0, 0x11, 0x00


	//----- nvinfo : EIATTR_KPARAM_INFO
	.align		4
.L_11:
        /*0018*/ 	.byte	0x04, 0x17
        /*001a*/ 	.short	(.L_13 - .L_12)
.L_12:
        /*001c*/ 	.word	0x00000000
        /*0020*/ 	.short	0x0003
        /*0022*/ 	.short	0x0018
        /*0024*/ 	.byte	0x00, 0xf0, 0x11, 0x00


	//----- nvinfo : EIATTR_KPARAM_INFO
	.align		4
.L_13:
        /*0028*/ 	.byte	0x04, 0x17
        /*002a*/ 	.short	(.L_15 - .L_14)
.L_14:
        /*002c*/ 	.word	0x00000000
        /*0030*/ 	.short	0x0002
        /*0032*/ 	.short	0x0010
        /*0034*/ 	.byte	0x00, 0xf4, 0x21, 0x00


	//----- nvinfo : EIATTR_KPARAM_INFO
	.align		4
.L_15:
        /*0038*/ 	.byte	0x04, 0x17
        /*003a*/ 	.short	(.L_17 - .L_16)
.L_16:
        /*003c*/ 	.word	0x00000000
        /*0040*/ 	.short	0x0001
        /*0042*/ 	.short	0x0008
        /*0044*/ 	.byte	0x00, 0xf4, 0x21, 0x00


	//----- nvinfo : EIATTR_KPARAM_INFO
	.align		4
.L_17:
        /*0048*/ 	.byte	0x04, 0x17
        /*004a*/ 	.short	(.L_19 - .L_18)
.L_18:
        /*004c*/ 	.word	0x00000000
        /*0050*/ 	.short	0x0000
        /*0052*/ 	.short	0x0000
        /*0054*/ 	.byte	0x00, 0xf4, 0x21, 0x00


	//----- nvinfo : EIATTR_SPARSE_MMA_MASK
	.align		4
.L_19:
        /*0058*/ 	.byte	0x03, 0x50
        /*005a*/ 	.short	0x0000


	//----- nvinfo : EIATTR_MAXREG_COUNT
	.align		4
        /*005c*/ 	.byte	0x03, 0x1b
        /*005e*/ 	.short	0x00ff


	//----- nvinfo : EIATTR_COOP_GROUP_MASK_REGIDS
	.align		4
        /*0060*/ 	.byte	0x04, 0x29
        /*0062*/ 	.short	(.L_21 - .L_20)


	//   ....[0]....
.L_20:
        /*0064*/ 	.word	0xffffffff


	//   ....[1]....
        /*0068*/ 	.word	0xffffffff


	//   ....[2]....
        /*006c*/ 	.word	0xffffffff


	//   ....[3]....
        /*0070*/ 	.word	0xffffffff


	//----- nvinfo : EIATTR_COOP_GROUP_INSTR_OFFSETS
	.align		4
.L_21:
        /*0074*/ 	.byte	0x04, 0x28
        /*0076*/ 	.short	(.L_23 - .L_22)


	//   ....[0]....
.L_22:
        /*0078*/ 	.word	0x00000180


	//   ....[1]....
        /*007c*/ 	.word	0x000001b0


	//   ....[2]....
        /*0080*/ 	.word	0x000001e0


	//   ....[3]....
        /*0084*/ 	.word	0x00000240


	//----- nvinfo : EIATTR_EXIT_INSTR_OFFSETS
	.align		4
.L_23:
        /*0088*/ 	.byte	0x04, 0x1c
        /*008a*/ 	.short	(.L_25 - .L_24)


	//   ....[0]....
.L_24:
        /*008c*/ 	.word	0x00000290


	//   ....[1]....
        /*0090*/ 	.word	0x000002c0


	//----- nvinfo : EIATTR_REQNTID
	.align		4
.L_25:
        /*0094*/ 	.byte	0x04, 0x10
        /*0096*/ 	.short	(.L_27 - .L_26)
.L_26:
        /*0098*/ 	.word	0x00000040
        /*009c*/ 	.word	0x00000001
        /*00a0*/ 	.word	0x00000001


	//----- nvinfo : EIATTR_CBANK_PARAM_SIZE
	.align		4
.L_27:
        /*00a4*/ 	.byte	0x03, 0x19
        /*00a6*/ 	.short	0x0020


	//----- nvinfo : EIATTR_PARAM_CBANK
	.align		4
        /*00a8*/ 	.byte	0x04, 0x0a
        /*00aa*/ 	.short	(.L_29 - .L_28)
	.align		4
.L_28:
        /*00ac*/ 	.word	index@(.nv.constant0.triton_per_fused_cat_mean_0)
        /*00b0*/ 	.short	0x0210
        /*00b2*/ 	.short	0x0020


	//----- nvinfo : EIATTR_SW_WAR
	.align		4
.L_29:
        /*00b4*/ 	.byte	0x04, 0x36
        /*00b6*/ 	.short	(.L_31 - .L_30)
.L_30:
        /*00b8*/ 	.word	0x00000008
.L_31:


//--------------------- .nv.callgraph             --------------------------
	.section	.nv.callgraph,"",@"SHT_CUDA_CALLGRAPH"
	.align	4
	.sectionentsize	8
	.align		4
        /*0000*/ 	.word	0x00000000
	.align		4
        /*0004*/ 	.word	0xffffffff
	.align		4
        /*0008*/ 	.word	0x00000000
	.align		4
        /*000c*/ 	.word	0xfffffffe
	.align		4
        /*0010*/ 	.word	0x00000000
	.align		4
        /*0014*/ 	.word	0xfffffffd
	.align		4
        /*0018*/ 	.word	0x00000000
	.align		4
        /*001c*/ 	.word	0xfffffffc


//--------------------- .text.triton_per_fused_cat_mean_0 --------------------------
	.section	.text.triton_per_fused_cat_mean_0,"ax",@progbits
	.align	128
        .global         triton_per_fused_cat_mean_0
        .type           triton_per_fused_cat_mean_0,@function
        .size           triton_per_fused_cat_mean_0,(.L_x_1 - triton_per_fused_cat_mean_0)
        .other          triton_per_fused_cat_mean_0,@"STO_CUDA_ENTRY STV_DEFAULT"
triton_per_fused_cat_mean_0:
.text.triton_per_fused_cat_mean_0:
[----:B------:R-:W0:Y:S02]  /*0000*/  LDC R1, c[0x0][0x28] ;  /* 0x00000a00ff017b82 */ /* 0x000e240000000800 */
[----:B------:R-:W1:Y:S01]  /*0010*/  S2R R15, SR_TID.X ;  /* 0x00000000000f7919 */ /* 0x000e620000002100 */
[----:B------:R-:W2:Y:S01]  /*0020*/  LDC.64 R2, c[0x0][0x210] ;  /* 0x00008400ff027b82 */ /* 0x000ea20000000a00 */
[----:B------:R-:W-:Y:S01]  /*0030*/  IMAD.MOV.U32 R4, RZ, RZ, RZ ;  /* 0x000000ffff047224 */ /* 0x000fe200078e00ff */
[----:B------:R-:W-:Y:S01]  /*0040*/  ULDC.64 UR4, c[0x0][0x208] ;  /* 0x0000820000047ab9 */ /* 0x000fe20000000a00 */
[----:B------:R-:W3:Y:S01]  /*0050*/  S2R R0, SR_CTAID.X ;  /* 0x0000000000007919 */ /* 0x000ee20000002500 */
[----:B-1----:R-:W-:Y:S02]  /*0060*/  LOP3.LUT R7, R15, 0xf, RZ, 0xc0, !PT ;  /* 0x0000000f0f077812 */ /* 0x002fe400078ec0ff */
[----:B---3--:R-:W-:-:S03]  /*0070*/  ISETP.GE.AND P2, PT, R0, 0x10, PT ;  /* 0x000000100000780c */ /* 0x008fc60003f46270 */
[----:B------:R-:W-:-:S04]  /*0080*/  IMAD R5, R0, 0x10, R7 ;  /* 0x0000001000057824 */ /* 0x000fc800078e0207 */
[----:B--2---:R-:W-:-:S06]  /*0090*/  IMAD.WIDE R2, R5, 0x4, R2 ;  /* 0x0000000405027825 */ /* 0x004fcc00078e0202 */
[----:B------:R-:W2:Y:S01]  /*00a0*/  @!P2 LDG.E R4, desc[UR4][R2.64] ;  /* 0x000000040204a981 */ /* 0x000ea2000c1e1900 */
[----:B------:R-:W-:-:S10]  /*00b0*/  HFMA2.MMA R8, -RZ, RZ, 0, 0 ;  /* 0x00000000ff087435 */ /* 0x000fd400000001ff */
[----:B------:R1:W3:Y:S01]  /*00c0*/  @!P2 LDG.E R8, desc[UR4][R2.64] ;  /* 0x000000040208a981 */ /* 0x0002e2000c1e1900 */
[----:B------:R-:W-:Y:S02]  /*00d0*/  SHF.R.S32.HI R9, RZ, 0x1f, R0 ;  /* 0x0000001fff097819 */ /* 0x000fe40000011400 */
[----:B------:R-:W-:Y:S02]  /*00e0*/  LOP3.LUT P0, RZ, R15, 0x30, RZ, 0xc0, !PT ;  /* 0x000000300fff7812 */ /* 0x000fe4000780c0ff */
[----:B------:R-:W-:Y:S02]  /*00f0*/  LEA.HI R9, R9, R0, RZ, 0x2 ;  /* 0x0000000009097211 */ /* 0x000fe400078f10ff */
[----:B------:R-:W-:Y:S02]  /*0100*/  LOP3.LUT P1, RZ, R15, 0x3f, RZ, 0xc0, !PT ;  /* 0x0000003f0fff7812 */ /* 0x000fe4000782c0ff */
[----:B------:R-:W-:Y:S01]  /*0110*/  LOP3.LUT R11, R9, 0xfffffffc, RZ, 0xc0, !PT ;  /* 0xfffffffc090b7812 */ /* 0x000fe200078ec0ff */
[----:B-1----:R-:W1:Y:S01]  /*0120*/  LDC.64 R2, c[0x0][0x220] ;  /* 0x00008800ff027b82 */ /* 0x002e620000000a00 */
[----:B------:R-:W-:-:S02]  /*0130*/  SHF.R.U32.HI R9, RZ, 0x2, R9 ;  /* 0x00000002ff097819 */ /* 0x000fc40000011609 */
[C---:B------:R-:W-:Y:S02]  /*0140*/  ISETP.LT.AND P0, PT, R0.reuse, 0x10, !P0 ;  /* 0x000000100000780c */ /* 0x040fe40004701270 */
[----:B------:R-:W-:Y:S02]  /*0150*/  ISETP.LT.AND P1, PT, R0, 0x10, !P1 ;  /* 0x000000100000780c */ /* 0x000fe40004f21270 */
[----:B--2---:R-:W-:-:S04]  /*0160*/  SEL R4, R4, RZ, !P2 ;  /* 0x000000ff04047207 */ /* 0x004fc80005000000 */
[----:B------:R-:W-:-:S05]  /*0170*/  FSEL R6, R4, RZ, !P2 ;  /* 0x000000ff04067208 */ /* 0x000fca0005000000 */
[----:B------:R-:W2:Y:S02]  /*0180*/  SHFL.BFLY PT, R5, R6, 0x8, 0x1f ;  /* 0x0d001f0006057f89 */ /* 0x000ea400000e0000 */
[----:B--2---:R-:W-:Y:S01]  /*0190*/  FADD R10, R6, R5 ;  /* 0x00000005060a7221 */ /* 0x004fe20000000000 */
[----:B------:R-:W-:-:S04]  /*01a0*/  IMAD.IADD R6, R0, 0x1, -R11 ;  /* 0x0000000100067824 */ /* 0x000fc800078e0a0b */
[----:B------:R-:W2:Y:S02]  /*01b0*/  SHFL.BFLY PT, R5, R10, 0x4, 0x1f ;  /* 0x0c801f000a057f89 */ /* 0x000ea400000e0000 */
[----:B--2---:R-:W-:Y:S01]  /*01c0*/  FADD R12, R10, R5 ;  /* 0x000000050a0c7221 */ /* 0x004fe20000000000 */
[----:B------:R-:W-:-:S04]  /*01d0*/  LEA R10, R6, R7, 0x4 ;  /* 0x00000007060a7211 */ /* 0x000fc800078e20ff */
[----:B------:R-:W2:Y:S01]  /*01e0*/  SHFL.BFLY PT, R5, R12, 0x2, 0x1f ;  /* 0x0c401f000c057f89 */ /* 0x000ea200000e0000 */
[C---:B------:R-:W-:Y:S02]  /*01f0*/  IMAD R7, R9.reuse, 0x54, R10 ;  /* 0x0000005409077824 */ /* 0x040fe400078e020a */
[----:B------:R-:W-:-:S04]  /*0200*/  IMAD R9, R9, 0x54, R6 ;  /* 0x0000005409097824 */ /* 0x000fc800078e0206 */
[----:B-1----:R-:W-:-:S04]  /*0210*/  IMAD.WIDE R2, R9, 0x4, R2 ;  /* 0x0000000409027825 */ /* 0x002fc800078e0202 */
[----:B--2---:R-:W-:Y:S02]  /*0220*/  FADD R13, R12, R5 ;  /* 0x000000050c0d7221 */ /* 0x004fe40000000000 */
[----:B------:R-:W1:Y:S03]  /*0230*/  LDC.64 R4, c[0x0][0x218] ;  /* 0x00008600ff047b82 */ /* 0x000e660000000a00 */
[----:B------:R-:W2:Y:S01]  /*0240*/  SHFL.BFLY PT, R14, R13, 0x1, 0x1f ;  /* 0x0c201f000d0e7f89 */ /* 0x000ea200000e0000 */
[----:B-1----:R-:W-:Y:S01]  /*0250*/  IMAD.WIDE R4, R7, 0x4, R4 ;  /* 0x0000000407047825 */ /* 0x002fe200078e0204 */
[----:B---3--:R-:W-:-:S03]  /*0260*/  SEL R7, R8, RZ, !P2 ;  /* 0x000000ff08077207 */ /* 0x008fc60005000000 */
[----:B--2---:R-:W-:Y:S02]  /*0270*/  FADD R14, R13, R14 ;  /* 0x0000000e0d0e7221 */ /* 0x004fe40000000000 */
[----:B------:R1:W-:Y:S01]  /*0280*/  @P0 STG.E desc[UR4][R4.64], R7 ;  /* 0x0000000704000986 */ /* 0x0003e2000c101904 */
[----:B------:R-:W-:Y:S05]  /*0290*/  @!P1 EXIT ;  /* 0x000000000000994d */ /* 0x000fea0003800000 */
[----:B-1----:R-:W-:-:S05]  /*02a0*/  FMUL R5, R14, 0.0625 ;  /* 0x3d8000000e057820 */ /* 0x002fca0000400000 */
[----:B------:R-:W-:Y:S01]  /*02b0*/  STG.E desc[UR4][R2.64], R5 ;  /* 0x0000000502007986 */ /* 0x000fe2000c101904 */
[----:B------:R-:W-:Y:S05]  /*02c0*/  EXIT ;  /* 0x000000000000794d */ /* 0x000fea0003800000 */
.L_x_0:
[----:B------:R-:W-:-:S00]  /*02d0*/  BRA `(.L_x_0) ;  /* 0xfffffffc00fc7947 */ /* 0x000fc0000383ffff */
[----:B------:R-:W-:-:S00]  /*02e0*/  NOP ;  /* 0x0000000000007918 */ /* 0x000fc00000000000 */
        /* <DEDUP_REMOVED lines=9> */
.L_x_1:


//--------------------- .nv.constant0.triton_per_fused_cat_mean_0 --------------------------
	.section	.nv.constant0.triton_per_fused_cat_mean_0,"a",@progbits
	.sectionflags	@""
	.align	4
.nv.constant0.triton_per_fused_cat_mean_0:
	.zero		560
